//
// Generated by NVIDIA NVVM Compiler
//
// Compiler Build ID: CL-36424714
// Cuda compilation tools, release 13.0, V13.0.88
// Based on NVVM 20.0.0
//

.version 9.0
.target sm_100
.address_size 64

	// .globl	_Z4multPKiS0_Pii

.visible .entry _Z4multPKiS0_Pii(
	.param .u64 .ptr .align 1 _Z4multPKiS0_Pii_param_0,
	.param .u64 .ptr .align 1 _Z4multPKiS0_Pii_param_1,
	.param .u64 .ptr .align 1 _Z4multPKiS0_Pii_param_2,
	.param .u32 _Z4multPKiS0_Pii_param_3
)
{
	.reg .pred 	%p<2>;
	.reg .b32 	%r<9>;
	.reg .b64 	%rd<11>;

	ld.param.u64 	%rd1, [_Z4multPKiS0_Pii_param_0];
	ld.param.u64 	%rd2, [_Z4multPKiS0_Pii_param_1];
	ld.param.u64 	%rd3, [_Z4multPKiS0_Pii_param_2];
	ld.param.u32 	%r2, [_Z4multPKiS0_Pii_param_3];
	mov.u32 	%r3, %ctaid.x;
	mov.u32 	%r4, %ntid.x;
	mov.u32 	%r5, %tid.x;
	mad.lo.s32 	%r1, %r3, %r4, %r5;
	setp.ge.s32 	%p1, %r1, %r2;
	@%p1 bra 	$L__BB0_2;
	cvta.to.global.u64 	%rd4, %rd1;
	cvta.to.global.u64 	%rd5, %rd2;
	cvta.to.global.u64 	%rd6, %rd3;
	mul.wide.s32 	%rd7, %r1, 4;
	add.s64 	%rd8, %rd4, %rd7;
	ld.global.u32 	%r6, [%rd8];
	add.s64 	%rd9, %rd5, %rd7;
	ld.global.u32 	%r7, [%rd9];
	mul.lo.s32 	%r8, %r7, %r6;
	add.s64 	%rd10, %rd6, %rd7;
	st.global.u32 	[%rd10], %r8;
$L__BB0_2:
	ret;

}


// ===== COMPILED SASS (sm_100) =====

	.target	sm_100

	.elftype	@"ET_EXEC"


//--------------------- .note.nv.tkinfo           --------------------------
	.section	.note.nv.tkinfo,"",@"SHT_NOTE"
	.sectionflags	@"SHF_NOTE_NV_TKINFO"
	.tkinfo
        /*0018*/ 	.word	0x00000002
        /*0030*/ 	.string	""
        /*0030*/ 	.string	"ptxas"
        /*0030*/ 	.string	"Cuda compilation tools, release 13.0, V13.0.88"
        /*0030*/ 	.string	"Build cuda_13.0.r13.0/compiler.36424714_0"
        /*0030*/ 	.string	"-arch sm_100 -m 64 "



//--------------------- .note.nv.cuinfo           --------------------------
	.section	.note.nv.cuinfo,"",@"SHT_NOTE"
	.sectionflags	@"SHF_NOTE_NV_CUINFO"
        /*0018*/ 	.short	0x0002
        /*001a*/ 	.short	0x0064
        /*001c*/ 	.short	0x0082
	.zero		2


//--------------------- .nv.info                  --------------------------
	.section	.nv.info,"",@"SHT_CUDA_INFO"
	.align	4


	//----- nvinfo : EIATTR_REGCOUNT
	.align		4
        /*0000*/ 	.byte	0x04, 0x2f
        /*0002*/ 	.short	(.L_1 - .L_0)
	.align		4
.L_0:
        /*0004*/ 	.word	index@(_Z4multPKiS0_Pii)
        /*0008*/ 	.word	0x0000000c


	//----- nvinfo : EIATTR_FRAME_SIZE
	.align		4
.L_1:
        /*000c*/ 	.byte	0x04, 0x11
        /*000e*/ 	.short	(.L_3 - .L_2)
	.align		4
.L_2:
        /*0010*/ 	.word	index@(_Z4multPKiS0_Pii)
        /*0014*/ 	.word	0x00000000


	//----- nvinfo : EIATTR_MIN_STACK_SIZE
	.align		4
.L_3:
        /*0018*/ 	.byte	0x04, 0x12
        /*001a*/ 	.short	(.L_5 - .L_4)
	.align		4
.L_4:
        /*001c*/ 	.word	index@(_Z4multPKiS0_Pii)
        /*0020*/ 	.word	0x00000000
.L_5:


//--------------------- .nv.compat                --------------------------
	.section	.nv.compat,"",@"SHT_CUDA_COMPAT_INFO"
	.align	4
        /*0000*/ 	.byte	0x02, 0x09, 0x00, 0x00, 0x02, 0x02, 0x01, 0x00, 0x02, 0x05, 0x05, 0x00, 0x03, 0x07, 0x01, 0x01
        /*0010*/ 	.byte	0x02, 0x03, 0x00, 0x00, 0x02, 0x06, 0x01, 0x00, 0x04, 0x0b, 0x08, 0x00, 0x09, 0x00, 0x00, 0x00
        /*0020*/ 	.byte	0x00, 0x00, 0x00, 0x00


//--------------------- .nv.info._Z4multPKiS0_Pii --------------------------
	.section	.nv.info._Z4multPKiS0_Pii,"",@"SHT_CUDA_INFO"
	.sectionflags	@""
	.align	4


	//----- nvinfo : EIATTR_CUDA_API_VERSION
	.align		4
        /*0000*/ 	.byte	0x04, 0x37
        /*0002*/ 	.short	(.L_7 - .L_6)
.L_6:
        /*0004*/ 	.word	0x00000082


	//----- nvinfo : EIATTR_KPARAM_INFO
	.align		4
.L_7:
        /*0008*/ 	.byte	0x04, 0x17
        /*000a*/ 	.short	(.L_9 - .L_8)
.L_8:
        /*000c*/ 	.word	0x00000000
        /*0010*/ 	.short	0x0003
        /*0012*/ 	.short	0x0018
        /*0014*/ 	.byte	0x00, 0xf0, 0x11, 0x00


	//----- nvinfo : EIATTR_KPARAM_INFO
	.align		4
.L_9:
        /*0018*/ 	.byte	0x04, 0x17
        /*001a*/ 	.short	(.L_11 - .L_10)
.L_10:
        /*001c*/ 	.word	0x00000000
        /*0020*/ 	.short	0x0002
        /*0022*/ 	.short	0x0010
        /*0024*/ 	.byte	0x00, 0xf5, 0x21, 0x00


	//----- nvinfo : EIATTR_KPARAM_INFO
	.align		4
.L_11:
        /*0028*/ 	.byte	0x04, 0x17
        /*002a*/ 	.short	(.L_13 - .L_12)
.L_12:
        /*002c*/ 	.word	0x00000000
        /*0030*/ 	.short	0x0001
        /*0032*/ 	.short	0x0008
        /*0034*/ 	.byte	0x00, 0xf5, 0x21, 0x00


	//----- nvinfo : EIATTR_KPARAM_INFO
	.align		4
.L_13:
        /*0038*/ 	.byte	0x04, 0x17
        /*003a*/ 	.short	(.L_15 - .L_14)
.L_14:
        /*003c*/ 	.word	0x00000000
        /*0040*/ 	.short	0x0000
        /*0042*/ 	.short	0x0000
        /*0044*/ 	.byte	0x00, 0xf5, 0x21, 0x00


	//----- nvinfo : EIATTR_SPARSE_MMA_MASK
	.align		4
.L_15:
        /*0048*/ 	.byte	0x03, 0x50
        /*004a*/ 	.short	0x0000


	//----- nvinfo : EIATTR_MAXREG_COUNT
	.align		4
        /*004c*/ 	.byte	0x03, 0x1b
        /*004e*/ 	.short	0x00ff


	//----- nvinfo : EIATTR_MERCURY_ISA_VERSION
	.align		4
        /*0050*/ 	.byte	0x03, 0x5f
        /*0052*/ 	.short	0x0101


	//----- nvinfo : EIATTR_VRC_CTA_INIT_COUNT
	.align		4
        /*0054*/ 	.byte	0x02, 0x4a
	.zero		1
	.zero		1


	//----- nvinfo : EIATTR_EXIT_INSTR_OFFSETS
	.align		4
        /*0058*/ 	.byte	0x04, 0x1c
        /*005a*/ 	.short	(.L_17 - .L_16)


	//   ....[0]....
.L_16:
        /*005c*/ 	.word	0x00000070


	//   ....[1]....
        /*0060*/ 	.word	0x00000130


	//----- nvinfo : EIATTR_CBANK_PARAM_SIZE
	.align		4
.L_17:
        /*0064*/ 	.byte	0x03, 0x19
        /*0066*/ 	.short	0x001c


	//----- nvinfo : EIATTR_PARAM_CBANK
	.align		4
        /*0068*/ 	.byte	0x04, 0x0a
        /*006a*/ 	.short	(.L_19 - .L_18)
	.align		4
.L_18:
        /*006c*/ 	.word	index@(.nv.constant0._Z4multPKiS0_Pii)
        /*0070*/ 	.short	0x0380
        /*0072*/ 	.short	0x001c


	//----- nvinfo : EIATTR_SW_WAR
	.align		4
.L_19:
        /*0074*/ 	.byte	0x04, 0x36
        /*0076*/ 	.short	(.L_21 - .L_20)
.L_20:
        /*0078*/ 	.word	0x00000008
.L_21:


//--------------------- .nv.callgraph             --------------------------
	.section	.nv.callgraph,"",@"SHT_CUDA_CALLGRAPH"
	.align	4
	.sectionentsize	8
	.align		4
        /*0000*/ 	.word	0x00000000
	.align		4
        /*0004*/ 	.word	0xffffffff
	.align		4
        /*0008*/ 	.word	0x00000000
	.align		4
        /*000c*/ 	.word	0xfffffffe
	.align		4
        /*0010*/ 	.word	0x00000000
	.align		4
        /*0014*/ 	.word	0xfffffffd
	.align		4
        /*0018*/ 	.word	0x00000000
	.align		4
        /*001c*/ 	.word	0xfffffffc


//--------------------- .text._Z4multPKiS0_Pii    --------------------------
	.section	.text._Z4multPKiS0_Pii,"ax",@progbits
	.align	128
        .global         _Z4multPKiS0_Pii
        .type           _Z4multPKiS0_Pii,@function
        .size           _Z4multPKiS0_Pii,(.L_x_1 - _Z4multPKiS0_Pii)
        .other          _Z4multPKiS0_Pii,@"STO_CUDA_ENTRY STV_DEFAULT"
_Z4multPKiS0_Pii:
.text._Z4multPKiS0_Pii:
[----:B------:R-:W-:Y:S01]  /*0000*/  LDC R1, c[0x0][0x37c] ;  /* 0x0000df00ff017b82 */ /* 0x000fe20000000800 */
[----:B------:R-:W0:Y:S07]  /*0010*/  S2R R0, SR_TID.X ;  /* 0x0000000000007919 */ /* 0x000e2e0000002100 */
[----:B------:R-:W0:Y:S01]  /*0020*/  S2UR UR4, SR_CTAID.X ;  /* 0x00000000000479c3 */ /* 0x000e220000002500 */
[----:B------:R-:W1:Y:S07]  /*0030*/  LDCU UR5, c[0x0][0x398] ;  /* 0x00007300ff0577ac */ /* 0x000e6e0008000800 */
[----:B------:R-:W0:Y:S02]  /*0040*/  LDC R9, c[0x0][0x360] ;  /* 0x0000d800ff097b82 */ /* 0x000e240000000800 */
[----:B0-----:R-:W-:-:S05]  /*0050*/  IMAD R9, R9, UR4, R0 ;  /* 0x0000000409097c24 */ /* 0x001fca000f8e0200 */
[----:B-1----:R-:W-:-:S13]  /*0060*/  ISETP.GE.AND P0, PT, R9, UR5, PT ;  /* 0x0000000509007c0c */ /* 0x002fda000bf06270 */
[----:B------:R-:W-:Y:S05]  /*0070*/  @P0 EXIT ;  /* 0x000000000000094d */ /* 0x000fea0003800000 */
[----:B------:R-:W0:Y:S01]  /*0080*/  LDC.64 R2, c[0x0][0x380] ;  /* 0x0000e000ff027b82 */ /* 0x000e220000000a00 */
[----:B------:R-:W1:Y:S07]  /*0090*/  LDCU.64 UR4, c[0x0][0x358] ;  /* 0x00006b00ff0477ac */ /* 0x000e6e0008000a00 */
[----:B------:R-:W2:Y:S08]  /*00a0*/  LDC.64 R4, c[0x0][0x388] ;  /* 0x0000e200ff047b82 */ /* 0x000eb00000000a00 */
[----:B------:R-:W3:Y:S01]  /*00b0*/  LDC.64 R6, c[0x0][0x390] ;  /* 0x0000e400ff067b82 */ /* 0x000ee20000000a00 */
[----:B0-----:R-:W-:-:S06]  /*00c0*/  IMAD.WIDE R2, R9, 0x4, R2 ;  /* 0x0000000409027825 */ /* 0x001fcc00078e0202 */
[----:B-1----:R-:W4:Y:S01]  /*00d0*/  LDG.E R2, desc[UR4][R2.64] ;  /* 0x0000000402027981 */ /* 0x002f22000c1e1900 */
[----:B--2---:R-:W-:-:S06]  /*00e0*/  IMAD.WIDE R4, R9, 0x4, R4 ;  /* 0x0000000409047825 */ /* 0x004fcc00078e0204 */
[----:B------:R-:W4:Y:S01]  /*00f0*/  LDG.E R5, desc[UR4][R4.64] ;  /* 0x0000000404057981 */ /* 0x000f22000c1e1900 */
[----:B---3--:R-:W-:-:S04]  /*0100*/  IMAD.WIDE R6, R9, 0x4, R6 ;  /* 0x0000000409067825 */ /* 0x008fc800078e0206 */
[----:B----4-:R-:W-:-:S05]  /*0110*/  IMAD R9, R2, R5, RZ ;  /* 0x0000000502097224 */ /* 0x010fca00078e02ff */
[----:B------:R-:W-:Y:S01]  /*0120*/  STG.E desc[UR4][R6.64], R9 ;  /* 0x0000000906007986 */ /* 0x000fe2000c101904 */
[----:B------:R-:W-:Y:S05]  /*0130*/  EXIT ;  /* 0x000000000000794d */ /* 0x000fea0003800000 */
.L_x_0:
[----:B------:R-:W-:-:S00]  /*0140*/  BRA `(.L_x_0) ;  /* 0xfffffffc00fc7947 */ /* 0x000fc0000383ffff */
[----:B------:R-:W-:-:S00]  /*0150*/  NOP ;  /* 0x0000000000007918 */ /* 0x000fc00000000000 */
        /* <DEDUP_REMOVED lines=10> */
.L_x_1:


//--------------------- .nv.shared.reserved.0     --------------------------
	.section	.nv.shared.reserved.0,"aw",@nobits
	.weak		__nv_reservedSMEM_offset_0_alias
	.size		__nv_reservedSMEM_offset_0_alias, 0, 64
	.other		__nv_reservedSMEM_offset_0_alias,@"STO_CUDA_RESERVED_SHARED STV_DEFAULT"
__nv_reservedSMEM_offset_0_alias:
	.zero		0
	.zero		64


//--------------------- .nv.constant0._Z4multPKiS0_Pii --------------------------
	.section	.nv.constant0._Z4multPKiS0_Pii,"a",@progbits
	.sectionflags	@""
	.align	4
.nv.constant0._Z4multPKiS0_Pii:
	.zero		924


//--------------------- SYMBOLS --------------------------

	.type		.nv.reservedSmem.offset0,@object
	.size		.nv.reservedSmem.offset0,0x4
